//
// Generated by NVIDIA NVVM Compiler
//
// Compiler Build ID: CL-36424714
// Cuda compilation tools, release 13.0, V13.0.88
// Based on NVVM 20.0.0
//

.version 9.0
.target sm_100
.address_size 64

	// .globl	_Z8mm_new_6PfS_S_i
// _ZZ8mm_new_6PfS_S_iE2sA has been demoted
// _ZZ8mm_new_6PfS_S_iE2sB has been demoted

.visible .entry _Z8mm_new_6PfS_S_i(
	.param .u64 .ptr .align 1 _Z8mm_new_6PfS_S_i_param_0,
	.param .u64 .ptr .align 1 _Z8mm_new_6PfS_S_i_param_1,
	.param .u64 .ptr .align 1 _Z8mm_new_6PfS_S_i_param_2,
	.param .u32 _Z8mm_new_6PfS_S_i_param_3
)
{
	.reg .pred 	%p<5>;
	.reg .b16 	%rs<7>;
	.reg .b32 	%r<100>;
	.reg .b32 	%f<483>;
	.reg .b64 	%rd<46>;
	// demoted variable
	.shared .align 4 .b8 _ZZ8mm_new_6PfS_S_iE2sA[8192];
	// demoted variable
	.shared .align 4 .b8 _ZZ8mm_new_6PfS_S_iE2sB[8192];
	ld.param.u64 	%rd12, [_Z8mm_new_6PfS_S_i_param_0];
	ld.param.u64 	%rd13, [_Z8mm_new_6PfS_S_i_param_1];
	ld.param.u64 	%rd14, [_Z8mm_new_6PfS_S_i_param_2];
	ld.param.u32 	%r15, [_Z8mm_new_6PfS_S_i_param_3];
	cvta.to.global.u64 	%rd15, %rd14;
	cvta.to.global.u64 	%rd16, %rd13;
	cvta.to.global.u64 	%rd17, %rd12;
	mov.u32 	%r16, %ctaid.x;
	mov.u32 	%r17, %ctaid.y;
	mov.u32 	%r18, %tid.x;
	shl.b32 	%r19, %r17, 7;
	shr.u32 	%r20, %r18, 1;
	shl.b32 	%r21, %r18, 2;
	and.b32  	%r22, %r21, 4;
	shr.u32 	%r23, %r18, 5;
	and.b32  	%r24, %r21, 124;
	mad.lo.s32 	%r25, %r15, %r20, %r22;
	mad.lo.s32 	%r26, %r15, %r23, %r24;
	mul.lo.s32 	%r27, %r16, %r15;
	shl.b32 	%r28, %r27, 7;
	mul.wide.s32 	%rd18, %r28, 4;
	add.s64 	%rd1, %rd17, %rd18;
	mul.wide.u32 	%rd19, %r19, 4;
	add.s64 	%rd2, %rd16, %rd19;
	add.s32 	%r29, %r28, %r19;
	mul.wide.s32 	%rd20, %r29, 4;
	add.s64 	%rd3, %rd15, %rd20;
	mul.wide.s32 	%rd21, %r25, 4;
	add.s64 	%rd22, %rd1, %rd21;
	ld.global.v4.f32 	{%f258, %f259, %f260, %f261}, [%rd22];
	mul.wide.s32 	%rd23, %r26, 4;
	add.s64 	%rd24, %rd2, %rd23;
	ld.global.v4.f32 	{%f262, %f263, %f264, %f265}, [%rd24];
	shl.b32 	%r30, %r18, 4;
	and.b32  	%r31, %r30, 16;
	shl.b32 	%r32, %r20, 5;
	or.b32  	%r33, %r32, %r31;
	mov.u32 	%r34, _ZZ8mm_new_6PfS_S_iE2sA;
	add.s32 	%r35, %r34, %r33;
	st.shared.v4.f32 	[%r35], {%f258, %f259, %f260, %f261};
	and.b32  	%r36, %r30, 496;
	shl.b32 	%r37, %r23, 9;
	or.b32  	%r38, %r37, %r36;
	mov.u32 	%r39, _ZZ8mm_new_6PfS_S_iE2sB;
	add.s32 	%r40, %r39, %r38;
	st.shared.v4.f32 	[%r40], {%f262, %f263, %f264, %f265};
	shl.b32 	%r1, %r15, 3;
	bar.sync 	0;
	shr.s32 	%r41, %r15, 31;
	shr.u32 	%r42, %r41, 29;
	add.s32 	%r43, %r15, %r42;
	shr.s32 	%r2, %r43, 3;
	setp.lt.s32 	%p1, %r15, 8;
	mov.f32 	%f355, 0f00000000;
	mov.f32 	%f356, %f355;
	mov.f32 	%f357, %f355;
	mov.f32 	%f358, %f355;
	mov.f32 	%f359, %f355;
	mov.f32 	%f360, %f355;
	mov.f32 	%f361, %f355;
	mov.f32 	%f362, %f355;
	mov.f32 	%f363, %f355;
	mov.f32 	%f364, %f355;
	mov.f32 	%f365, %f355;
	mov.f32 	%f366, %f355;
	mov.f32 	%f367, %f355;
	mov.f32 	%f368, %f355;
	mov.f32 	%f369, %f355;
	mov.f32 	%f370, %f355;
	mov.f32 	%f371, %f355;
	mov.f32 	%f372, %f355;
	mov.f32 	%f373, %f355;
	mov.f32 	%f374, %f355;
	mov.f32 	%f375, %f355;
	mov.f32 	%f376, %f355;
	mov.f32 	%f377, %f355;
	mov.f32 	%f378, %f355;
	mov.f32 	%f379, %f355;
	mov.f32 	%f380, %f355;
	mov.f32 	%f381, %f355;
	mov.f32 	%f382, %f355;
	mov.f32 	%f383, %f355;
	mov.f32 	%f384, %f355;
	mov.f32 	%f385, %f355;
	mov.f32 	%f386, %f355;
	mov.f32 	%f387, %f355;
	mov.f32 	%f388, %f355;
	mov.f32 	%f389, %f355;
	mov.f32 	%f390, %f355;
	mov.f32 	%f391, %f355;
	mov.f32 	%f392, %f355;
	mov.f32 	%f393, %f355;
	mov.f32 	%f394, %f355;
	mov.f32 	%f395, %f355;
	mov.f32 	%f396, %f355;
	mov.f32 	%f397, %f355;
	mov.f32 	%f398, %f355;
	mov.f32 	%f399, %f355;
	mov.f32 	%f400, %f355;
	mov.f32 	%f401, %f355;
	mov.f32 	%f402, %f355;
	mov.f32 	%f403, %f355;
	mov.f32 	%f404, %f355;
	mov.f32 	%f405, %f355;
	mov.f32 	%f406, %f355;
	mov.f32 	%f407, %f355;
	mov.f32 	%f408, %f355;
	mov.f32 	%f409, %f355;
	mov.f32 	%f410, %f355;
	mov.f32 	%f411, %f355;
	mov.f32 	%f412, %f355;
	mov.f32 	%f413, %f355;
	mov.f32 	%f414, %f355;
	mov.f32 	%f415, %f355;
	mov.f32 	%f416, %f355;
	mov.f32 	%f417, %f355;
	mov.f32 	%f418, %f355;
	@%p1 bra 	$L__BB0_7;
	add.s64 	%rd45, %rd1, 32;
	mul.wide.s32 	%rd25, %r1, 4;
	add.s64 	%rd44, %rd2, %rd25;
	mov.b32 	%r95, 0;
	mov.f32 	%f355, 0f00000000;
	mov.u32 	%r96, %r95;
$L__BB0_2:
	add.s32 	%r45, %r2, -1;
	setp.ge.s32 	%p2, %r95, %r45;
	@%p2 bra 	$L__BB0_4;
	ld.param.u32 	%r93, [_Z8mm_new_6PfS_S_i_param_3];
	shl.b32 	%r46, %r93, 3;
	mov.u32 	%r47, %tid.x;
	shr.u32 	%r48, %r47, 5;
	shl.b32 	%r49, %r47, 2;
	and.b32  	%r50, %r49, 124;
	mad.lo.s32 	%r51, %r93, %r48, %r50;
	shr.u32 	%r52, %r47, 1;
	and.b32  	%r53, %r49, 4;
	mad.lo.s32 	%r54, %r93, %r52, %r53;
	mul.wide.s32 	%rd26, %r54, 4;
	add.s64 	%rd27, %rd45, %rd26;
	ld.global.v4.f32 	{%f267, %f268, %f269, %f270}, [%rd27];
	mul.wide.s32 	%rd28, %r51, 4;
	add.s64 	%rd29, %rd44, %rd28;
	ld.global.v4.f32 	{%f271, %f272, %f273, %f274}, [%rd29];
	shl.b32 	%r55, %r47, 4;
	and.b32  	%r56, %r55, 16;
	shl.b32 	%r57, %r52, 5;
	or.b32  	%r58, %r57, %r56;
	mov.u32 	%r59, _ZZ8mm_new_6PfS_S_iE2sA;
	add.s32 	%r60, %r59, %r58;
	shl.b32 	%r61, %r96, 12;
	xor.b32  	%r62, %r61, 4096;
	add.s32 	%r63, %r60, %r62;
	st.shared.v4.f32 	[%r63], {%f267, %f268, %f269, %f270};
	mov.u32 	%r64, _ZZ8mm_new_6PfS_S_iE2sB;
	add.s32 	%r65, %r64, %r58;
	add.s32 	%r66, %r65, %r62;
	st.shared.v4.f32 	[%r66], {%f271, %f272, %f273, %f274};
	add.s64 	%rd45, %rd45, 32;
	mul.wide.s32 	%rd30, %r46, 4;
	add.s64 	%rd44, %rd44, %rd30;
$L__BB0_4:
	shl.b32 	%r68, %r96, 12;
	mov.u32 	%r69, %tid.x;
	shl.b32 	%r70, %r69, 4;
	and.b32  	%r71, %r70, 15360;
	cvt.u16.u32 	%rs1, %r69;
	shr.u16 	%rs2, %rs1, 3;
	and.b16  	%rs3, %rs2, 3;
	mul.wide.u16 	%r72, %rs3, 128;
	or.b32  	%r73, %r71, %r72;
	mov.u32 	%r74, _ZZ8mm_new_6PfS_S_iE2sA;
	add.s32 	%r75, %r73, %r74;
	add.s32 	%r76, %r75, %r68;
	add.s32 	%r98, %r76, 512;
	shr.u16 	%rs4, %rs1, 5;
	and.b16  	%rs5, %rs4, 1;
	mul.wide.u16 	%r77, %rs5, 256;
	and.b16  	%rs6, %rs1, 7;
	mul.wide.u16 	%r78, %rs6, 16;
	or.b32  	%r79, %r77, %r78;
	mov.u32 	%r80, _ZZ8mm_new_6PfS_S_iE2sB;
	add.s32 	%r81, %r79, %r80;
	add.s32 	%r82, %r81, %r68;
	add.s32 	%r97, %r82, 128;
	mov.b32 	%r99, 0;
$L__BB0_5:
	ld.shared.f32 	%f275, [%r98+-512];
	ld.shared.f32 	%f276, [%r98];
	ld.shared.f32 	%f277, [%r97+-128];
	ld.shared.f32 	%f278, [%r97];
	ld.shared.f32 	%f279, [%r98+-480];
	ld.shared.f32 	%f280, [%r98+32];
	ld.shared.f32 	%f281, [%r97+-124];
	ld.shared.f32 	%f282, [%r97+4];
	ld.shared.f32 	%f283, [%r98+-448];
	ld.shared.f32 	%f284, [%r98+64];
	ld.shared.f32 	%f285, [%r97+-120];
	ld.shared.f32 	%f286, [%r97+8];
	ld.shared.f32 	%f287, [%r98+-416];
	ld.shared.f32 	%f288, [%r98+96];
	ld.shared.f32 	%f289, [%r97+-116];
	ld.shared.f32 	%f290, [%r97+12];
	fma.rn.f32 	%f418, %f275, %f277, %f418;
	fma.rn.f32 	%f417, %f275, %f281, %f417;
	fma.rn.f32 	%f416, %f275, %f285, %f416;
	fma.rn.f32 	%f415, %f275, %f289, %f415;
	fma.rn.f32 	%f414, %f275, %f278, %f414;
	fma.rn.f32 	%f413, %f275, %f282, %f413;
	fma.rn.f32 	%f412, %f275, %f286, %f412;
	fma.rn.f32 	%f411, %f275, %f290, %f411;
	fma.rn.f32 	%f410, %f279, %f277, %f410;
	fma.rn.f32 	%f409, %f279, %f281, %f409;
	fma.rn.f32 	%f408, %f279, %f285, %f408;
	fma.rn.f32 	%f407, %f279, %f289, %f407;
	fma.rn.f32 	%f406, %f279, %f278, %f406;
	fma.rn.f32 	%f405, %f279, %f282, %f405;
	fma.rn.f32 	%f404, %f279, %f286, %f404;
	fma.rn.f32 	%f403, %f279, %f290, %f403;
	fma.rn.f32 	%f402, %f283, %f277, %f402;
	fma.rn.f32 	%f401, %f283, %f281, %f401;
	fma.rn.f32 	%f400, %f283, %f285, %f400;
	fma.rn.f32 	%f399, %f283, %f289, %f399;
	fma.rn.f32 	%f398, %f283, %f278, %f398;
	fma.rn.f32 	%f397, %f283, %f282, %f397;
	fma.rn.f32 	%f396, %f283, %f286, %f396;
	fma.rn.f32 	%f395, %f283, %f290, %f395;
	fma.rn.f32 	%f394, %f287, %f277, %f394;
	fma.rn.f32 	%f393, %f287, %f281, %f393;
	fma.rn.f32 	%f392, %f287, %f285, %f392;
	fma.rn.f32 	%f391, %f287, %f289, %f391;
	fma.rn.f32 	%f390, %f287, %f278, %f390;
	fma.rn.f32 	%f389, %f287, %f282, %f389;
	fma.rn.f32 	%f388, %f287, %f286, %f388;
	fma.rn.f32 	%f387, %f287, %f290, %f387;
	fma.rn.f32 	%f386, %f276, %f277, %f386;
	fma.rn.f32 	%f385, %f276, %f281, %f385;
	fma.rn.f32 	%f384, %f276, %f285, %f384;
	fma.rn.f32 	%f383, %f276, %f289, %f383;
	fma.rn.f32 	%f382, %f276, %f278, %f382;
	fma.rn.f32 	%f381, %f276, %f282, %f381;
	fma.rn.f32 	%f380, %f276, %f286, %f380;
	fma.rn.f32 	%f379, %f276, %f290, %f379;
	fma.rn.f32 	%f378, %f280, %f277, %f378;
	fma.rn.f32 	%f377, %f280, %f281, %f377;
	fma.rn.f32 	%f376, %f280, %f285, %f376;
	fma.rn.f32 	%f375, %f280, %f289, %f375;
	fma.rn.f32 	%f374, %f280, %f278, %f374;
	fma.rn.f32 	%f373, %f280, %f282, %f373;
	fma.rn.f32 	%f372, %f280, %f286, %f372;
	fma.rn.f32 	%f371, %f280, %f290, %f371;
	fma.rn.f32 	%f370, %f284, %f277, %f370;
	fma.rn.f32 	%f369, %f284, %f281, %f369;
	fma.rn.f32 	%f368, %f284, %f285, %f368;
	fma.rn.f32 	%f367, %f284, %f289, %f367;
	fma.rn.f32 	%f366, %f284, %f278, %f366;
	fma.rn.f32 	%f365, %f284, %f282, %f365;
	fma.rn.f32 	%f364, %f284, %f286, %f364;
	fma.rn.f32 	%f363, %f284, %f290, %f363;
	fma.rn.f32 	%f362, %f288, %f277, %f362;
	fma.rn.f32 	%f361, %f288, %f281, %f361;
	fma.rn.f32 	%f360, %f288, %f285, %f360;
	fma.rn.f32 	%f359, %f288, %f289, %f359;
	fma.rn.f32 	%f358, %f288, %f278, %f358;
	fma.rn.f32 	%f357, %f288, %f282, %f357;
	fma.rn.f32 	%f356, %f288, %f286, %f356;
	fma.rn.f32 	%f355, %f288, %f290, %f355;
	add.s32 	%r99, %r99, 1;
	add.s32 	%r98, %r98, 4;
	add.s32 	%r97, %r97, 512;
	setp.ne.s32 	%p3, %r99, 8;
	@%p3 bra 	$L__BB0_5;
	xor.b32  	%r96, %r96, 1;
	bar.sync 	0;
	add.s32 	%r95, %r95, 1;
	setp.ne.s32 	%p4, %r95, %r2;
	@%p4 bra 	$L__BB0_2;
$L__BB0_7:
	ld.param.u32 	%r94, [_Z8mm_new_6PfS_S_i_param_3];
	mov.u32 	%r83, %tid.x;
	shr.u32 	%r84, %r83, 1;
	and.b32  	%r85, %r84, 492;
	shl.b32 	%r86, %r83, 1;
	and.b32  	%r87, %r86, 64;
	shl.b32 	%r88, %r83, 2;
	and.b32  	%r89, %r88, 28;
	or.b32  	%r90, %r87, %r89;
	mad.lo.s32 	%r91, %r94, %r85, %r90;
	mul.wide.s32 	%rd31, %r91, 4;
	add.s64 	%rd32, %rd3, %rd31;
	st.global.v4.f32 	[%rd32], {%f418, %f417, %f416, %f415};
	st.global.v4.f32 	[%rd32+128], {%f414, %f413, %f412, %f411};
	shl.b32 	%r92, %r94, 4;
	mul.wide.s32 	%rd33, %r92, 4;
	add.s64 	%rd34, %rd32, %rd33;
	st.global.v4.f32 	[%rd34], {%f386, %f385, %f384, %f383};
	st.global.v4.f32 	[%rd34+128], {%f382, %f381, %f380, %f379};
	mul.wide.s32 	%rd35, %r94, 4;
	add.s64 	%rd36, %rd32, %rd35;
	st.global.v4.f32 	[%rd36], {%f410, %f409, %f408, %f407};
	st.global.v4.f32 	[%rd36+128], {%f406, %f405, %f404, %f403};
	add.s64 	%rd37, %rd34, %rd35;
	st.global.v4.f32 	[%rd37], {%f378, %f377, %f376, %f375};
	st.global.v4.f32 	[%rd37+128], {%f374, %f373, %f372, %f371};
	add.s64 	%rd38, %rd36, %rd35;
	st.global.v4.f32 	[%rd38], {%f402, %f401, %f400, %f399};
	st.global.v4.f32 	[%rd38+128], {%f398, %f397, %f396, %f395};
	add.s64 	%rd39, %rd37, %rd35;
	st.global.v4.f32 	[%rd39], {%f370, %f369, %f368, %f367};
	st.global.v4.f32 	[%rd39+128], {%f366, %f365, %f364, %f363};
	add.s64 	%rd40, %rd38, %rd35;
	st.global.v4.f32 	[%rd40], {%f394, %f393, %f392, %f391};
	st.global.v4.f32 	[%rd40+128], {%f390, %f389, %f388, %f387};
	add.s64 	%rd41, %rd39, %rd35;
	st.global.v4.f32 	[%rd41], {%f362, %f361, %f360, %f359};
	st.global.v4.f32 	[%rd41+128], {%f358, %f357, %f356, %f355};
	ret;

}


// ===== COMPILED SASS (sm_100) =====

	.target	sm_100

	.elftype	@"ET_EXEC"


//--------------------- .note.nv.tkinfo           --------------------------
	.section	.note.nv.tkinfo,"",@"SHT_NOTE"
	.sectionflags	@"SHF_NOTE_NV_TKINFO"
	.tkinfo
        /*0018*/ 	.word	0x00000002
        /*0030*/ 	.string	""
        /*0030*/ 	.string	"ptxas"
        /*0030*/ 	.string	"Cuda compilation tools, release 13.0, V13.0.88"
        /*0030*/ 	.string	"Build cuda_13.0.r13.0/compiler.36424714_0"
        /*0030*/ 	.string	"-arch sm_100 -m 64 "



//--------------------- .note.nv.cuinfo           --------------------------
	.section	.note.nv.cuinfo,"",@"SHT_NOTE"
	.sectionflags	@"SHF_NOTE_NV_CUINFO"
        /*0018*/ 	.short	0x0002
        /*001a*/ 	.short	0x0064
        /*001c*/ 	.short	0x0082
	.zero		2


//--------------------- .nv.info                  --------------------------
	.section	.nv.info,"",@"SHT_CUDA_INFO"
	.align	4


	//----- nvinfo : EIATTR_REGCOUNT
	.align		4
        /*0000*/ 	.byte	0x04, 0x2f
        /*0002*/ 	.short	(.L_1 - .L_0)
	.align		4
.L_0:
        /*0004*/ 	.word	index@(_Z8mm_new_6PfS_S_i)
        /*0008*/ 	.word	0x00000059


	//----- nvinfo : EIATTR_FRAME_SIZE
	.align		4
.L_1:
        /*000c*/ 	.byte	0x04, 0x11
        /*000e*/ 	.short	(.L_3 - .L_2)
	.align		4
.L_2:
        /*0010*/ 	.word	index@(_Z8mm_new_6PfS_S_i)
        /*0014*/ 	.word	0x00000000


	//----- nvinfo : EIATTR_MIN_STACK_SIZE
	.align		4
.L_3:
        /*0018*/ 	.byte	0x04, 0x12
        /*001a*/ 	.short	(.L_5 - .L_4)
	.align		4
.L_4:
        /*001c*/ 	.word	index@(_Z8mm_new_6PfS_S_i)
        /*0020*/ 	.word	0x00000000
.L_5:


//--------------------- .nv.compat                --------------------------
	.section	.nv.compat,"",@"SHT_CUDA_COMPAT_INFO"
	.align	4
        /*0000*/ 	.byte	0x02, 0x09, 0x00, 0x00, 0x02, 0x02, 0x01, 0x00, 0x02, 0x05, 0x05, 0x00, 0x03, 0x07, 0x01, 0x01
        /*0010*/ 	.byte	0x02, 0x03, 0x00, 0x00, 0x02, 0x06, 0x01, 0x00, 0x04, 0x0b, 0x08, 0x00, 0x09, 0x00, 0x00, 0x00
        /*0020*/ 	.byte	0x00, 0x00, 0x00, 0x00


//--------------------- .nv.info._Z8mm_new_6PfS_S_i --------------------------
	.section	.nv.info._Z8mm_new_6PfS_S_i,"",@"SHT_CUDA_INFO"
	.sectionflags	@""
	.align	4


	//----- nvinfo : EIATTR_CUDA_API_VERSION
	.align		4
        /*0000*/ 	.byte	0x04, 0x37
        /*0002*/ 	.short	(.L_7 - .L_6)
.L_6:
        /*0004*/ 	.word	0x00000082


	//----- nvinfo : EIATTR_KPARAM_INFO
	.align		4
.L_7:
        /*0008*/ 	.byte	0x04, 0x17
        /*000a*/ 	.short	(.L_9 - .L_8)
.L_8:
        /*000c*/ 	.word	0x00000000
        /*0010*/ 	.short	0x0003
        /*0012*/ 	.short	0x0018
        /*0014*/ 	.byte	0x00, 0xf0, 0x11, 0x00


	//----- nvinfo : EIATTR_KPARAM_INFO
	.align		4
.L_9:
        /*0018*/ 	.byte	0x04, 0x17
        /*001a*/ 	.short	(.L_11 - .L_10)
.L_10:
        /*001c*/ 	.word	0x00000000
        /*0020*/ 	.short	0x0002
        /*0022*/ 	.short	0x0010
        /*0024*/ 	.byte	0x00, 0xf5, 0x21, 0x00


	//----- nvinfo : EIATTR_KPARAM_INFO
	.align		4
.L_11:
        /*0028*/ 	.byte	0x04, 0x17
        /*002a*/ 	.short	(.L_13 - .L_12)
.L_12:
        /*002c*/ 	.word	0x00000000
        /*0030*/ 	.short	0x0001
        /*0032*/ 	.short	0x0008
        /*0034*/ 	.byte	0x00, 0xf5, 0x21, 0x00


	//----- nvinfo : EIATTR_KPARAM_INFO
	.align		4
.L_13:
        /*0038*/ 	.byte	0x04, 0x17
        /*003a*/ 	.short	(.L_15 - .L_14)
.L_14:
        /*003c*/ 	.word	0x00000000
        /*0040*/ 	.short	0x0000
        /*0042*/ 	.short	0x0000
        /*0044*/ 	.byte	0x00, 0xf5, 0x21, 0x00


	//----- nvinfo : EIATTR_SPARSE_MMA_MASK
	.align		4
.L_15:
        /*0048*/ 	.byte	0x03, 0x50
        /*004a*/ 	.short	0x0000


	//----- nvinfo : EIATTR_MAXREG_COUNT
	.align		4
        /*004c*/ 	.byte	0x03, 0x1b
        /*004e*/ 	.short	0x00ff


	//----- nvinfo : EIATTR_NUM_BARRIERS
	.align		4
        /*0050*/ 	.byte	0x02, 0x4c
        /*0052*/ 	.byte	0x01
	.zero		1


	//----- nvinfo : EIATTR_MERCURY_ISA_VERSION
	.align		4
        /*0054*/ 	.byte	0x03, 0x5f
        /*0056*/ 	.short	0x0101


	//----- nvinfo : EIATTR_VRC_CTA_INIT_COUNT
	.align		4
        /*0058*/ 	.byte	0x02, 0x4a
	.zero		1
	.zero		1


	//----- nvinfo : EIATTR_EXIT_INSTR_OFFSETS
	.align		4
        /*005c*/ 	.byte	0x04, 0x1c
        /*005e*/ 	.short	(.L_17 - .L_16)


	//   ....[0]....
.L_16:
        /*0060*/ 	.word	0x000010c0


	//----- nvinfo : EIATTR_CBANK_PARAM_SIZE
	.align		4
.L_17:
        /*0064*/ 	.byte	0x03, 0x19
        /*0066*/ 	.short	0x001c


	//----- nvinfo : EIATTR_PARAM_CBANK
	.align		4
        /*0068*/ 	.byte	0x04, 0x0a
        /*006a*/ 	.short	(.L_19 - .L_18)
	.align		4
.L_18:
        /*006c*/ 	.word	index@(.nv.constant0._Z8mm_new_6PfS_S_i)
        /*0070*/ 	.short	0x0380
        /*0072*/ 	.short	0x001c


	//----- nvinfo : EIATTR_SW_WAR
	.align		4
.L_19:
        /*0074*/ 	.byte	0x04, 0x36
        /*0076*/ 	.short	(.L_21 - .L_20)
.L_20:
        /*0078*/ 	.word	0x00000008
.L_21:


//--------------------- .nv.callgraph             --------------------------
	.section	.nv.callgraph,"",@"SHT_CUDA_CALLGRAPH"
	.align	4
	.sectionentsize	8
	.align		4
        /*0000*/ 	.word	0x00000000
	.align		4
        /*0004*/ 	.word	0xffffffff
	.align		4
        /*0008*/ 	.word	0x00000000
	.align		4
        /*000c*/ 	.word	0xfffffffe
	.align		4
        /*0010*/ 	.word	0x00000000
	.align		4
        /*0014*/ 	.word	0xfffffffd
	.align		4
        /*0018*/ 	.word	0x00000000
	.align		4
        /*001c*/ 	.word	0xfffffffc


//--------------------- .text._Z8mm_new_6PfS_S_i  --------------------------
	.section	.text._Z8mm_new_6PfS_S_i,"ax",@progbits
	.align	128
        .global         _Z8mm_new_6PfS_S_i
        .type           _Z8mm_new_6PfS_S_i,@function
        .size           _Z8mm_new_6PfS_S_i,(.L_x_5 - _Z8mm_new_6PfS_S_i)
        .other          _Z8mm_new_6PfS_S_i,@"STO_CUDA_ENTRY STV_DEFAULT"
_Z8mm_new_6PfS_S_i:
.text._Z8mm_new_6PfS_S_i:
[----:B------:R-:W-:Y:S01]  /*0000*/  LDC R1, c[0x0][0x37c] ;  /* 0x0000df00ff017b82 */ /* 0x000fe20000000800 */
[----:B------:R-:W0:Y:S07]  /*0010*/  S2R R0, SR_TID.X ;  /* 0x0000000000007919 */ /* 0x000e2e0000002100 */
[----:B------:R-:W1:Y:S01]  /*0020*/  S2UR UR8, SR_CTAID.X ;  /* 0x00000000000879c3 */ /* 0x000e620000002500 */
[----:B------:R-:W1:Y:S01]  /*0030*/  LDCU UR13, c[0x0][0x398] ;  /* 0x00007300ff0d77ac */ /* 0x000e620008000800 */
[----:B------:R-:W-:Y:S01]  /*0040*/  HFMA2 R8, -RZ, RZ, 0, 2.384185791015625e-07 ;  /* 0x00000004ff087431 */ /* 0x000fe200000001ff */
[----:B------:R-:W-:Y:S01]  /*0050*/  MOV R5, 0x4 ;  /* 0x0000000400057802 */ /* 0x000fe20000000f00 */
[----:B------:R-:W2:Y:S04]  /*0060*/  LDCU.128 UR4, c[0x0][0x380] ;  /* 0x00007000ff0477ac */ /* 0x000ea80008000c00 */
[----:B------:R-:W3:Y:S01]  /*0070*/  S2UR UR10, SR_CTAID.Y ;  /* 0x00000000000a79c3 */ /* 0x000ee20000002600 */
[----:B------:R-:W4:Y:S01]  /*0080*/  LDCU.64 UR18, c[0x0][0x358] ;  /* 0x00006b00ff1277ac */ /* 0x000f220008000a00 */
[----:B-1----:R-:W-:-:S04]  /*0090*/  UIMAD UR8, UR8, UR13, URZ ;  /* 0x0000000d080872a4 */ /* 0x002fc8000f8e02ff */
[----:B------:R-:W-:Y:S01]  /*00a0*/  USHF.L.U32 UR11, UR8, 0x7, URZ ;  /* 0x00000007080b7899 */ /* 0x000fe200080006ff */
[----:B0-----:R-:W-:Y:S01]  /*00b0*/  SHF.L.U32 R2, R0, 0x2, RZ ;  /* 0x0000000200027819 */ /* 0x001fe200000006ff */
[----:B---3--:R-:W-:Y:S01]  /*00c0*/  USHF.L.U32 UR10, UR10, 0x7, URZ ;  /* 0x000000070a0a7899 */ /* 0x008fe200080006ff */
[--C-:B------:R-:W-:Y:S01]  /*00d0*/  SHF.R.U32.HI R6, RZ, 0x1, R0.reuse ;  /* 0x00000001ff067819 */ /* 0x100fe20000011600 */
[----:B--2---:R-:W-:Y:S01]  /*00e0*/  UIMAD.WIDE UR4, UR11, 0x4, UR4 ;  /* 0x000000040b0478a5 */ /* 0x004fe2000f8e0204 */
[C---:B------:R-:W-:Y:S01]  /*00f0*/  LOP3.LUT R3, R2.reuse, 0x4, RZ, 0xc0, !PT ;  /* 0x0000000402037812 */ /* 0x040fe200078ec0ff */
[----:B------:R-:W-:Y:S01]  /*0100*/  UIMAD.WIDE.U32 UR6, UR10, 0x4, UR6 ;  /* 0x000000040a0678a5 */ /* 0x000fe2000f8e0006 */
[----:B------:R-:W-:Y:S02]  /*0110*/  SHF.R.U32.HI R7, RZ, 0x5, R0 ;  /* 0x00000005ff077819 */ /* 0x000fe40000011600 */
[----:B------:R-:W-:Y:S01]  /*0120*/  LOP3.LUT R2, R2, 0x7c, RZ, 0xc0, !PT ;  /* 0x0000007c02027812 */ /* 0x000fe200078ec0ff */
[----:B------:R-:W-:-:S04]  /*0130*/  IMAD R3, R6, UR13, R3 ;  /* 0x0000000d06037c24 */ /* 0x000fc8000f8e0203 */
[----:B------:R-:W-:Y:S02]  /*0140*/  IMAD R4, R7, UR13, R2 ;  /* 0x0000000d07047c24 */ /* 0x000fe4000f8e0202 */
[----:B------:R-:W-:-:S04]  /*0150*/  IMAD.WIDE R2, R3, R8, UR4 ;  /* 0x0000000403027e25 */ /* 0x000fc8000f8e0208 */
[----:B------:R-:W-:Y:S01]  /*0160*/  IMAD.WIDE R4, R4, R5, UR6 ;  /* 0x0000000604047e25 */ /* 0x000fe2000f8e0205 */
[----:B----4-:R-:W2:Y:S04]  /*0170*/  LDG.E.128 R8, desc[UR18][R2.64] ;  /* 0x0000001202087981 */ /* 0x010ea8000c1e1d00 */
[----:B------:R0:W3:Y:S01]  /*0180*/  LDG.E.128 R12, desc[UR18][R4.64] ;  /* 0x00000012040c7981 */ /* 0x0000e2000c1e1d00 */
[----:B------:R-:W1:Y:S01]  /*0190*/  S2UR UR12, SR_CgaCtaId ;  /* 0x00000000000c79c3 */ /* 0x000e620000008800 */
[----:B------:R-:W-:Y:S01]  /*01a0*/  UMOV UR8, 0x400 ;  /* 0x0000040000087882 */ /* 0x000fe20000000000 */
[----:B------:R-:W-:Y:S01]  /*01b0*/  SHF.L.U32 R16, R0, 0x4, RZ ;  /* 0x0000000400107819 */ /* 0x000fe200000006ff */
[----:B------:R-:W-:Y:S01]  /*01c0*/  UIADD3 UR9, UPT, UPT, UR8, 0x2000, URZ ;  /* 0x0000200008097890 */ /* 0x000fe2000fffe0ff */
[----:B------:R-:W-:Y:S01]  /*01d0*/  CS2R R66, SRZ ;  /* 0x0000000000427805 */ /* 0x000fe2000001ff00 */
[----:B------:R-:W-:Y:S01]  /*01e0*/  UISETP.GE.AND UP0, UPT, UR13, 0x8, UPT ;  /* 0x000000080d00788c */ /* 0x000fe2000bf06270 */
[C---:B------:R-:W-:Y:S01]  /*01f0*/  LOP3.LUT R17, R16.reuse, 0x10, RZ, 0xc0, !PT ;  /* 0x0000001010117812 */ /* 0x040fe200078ec0ff */
[----:B------:R-:W-:Y:S01]  /*0200*/  UIADD3 UR10, UPT, UPT, UR10, UR11, URZ ;  /* 0x0000000b0a0a7290 */ /* 0x000fe2000fffe0ff */
[----:B------:R-:W-:-:S02]  /*0210*/  LOP3.LUT R16, R16, 0x1f0, RZ, 0xc0, !PT ;  /* 0x000001f010107812 */ /* 0x000fc400078ec0ff */
[----:B------:R-:W-:Y:S02]  /*0220*/  CS2R R64, SRZ ;  /* 0x0000000000407805 */ /* 0x000fe4000001ff00 */
[----:B------:R-:W-:Y:S02]  /*0230*/  LEA R17, R6, R17, 0x5 ;  /* 0x0000001106117211 */ /* 0x000fe400078e28ff */
[----:B------:R-:W-:Y:S02]  /*0240*/  CS2R R62, SRZ ;  /* 0x00000000003e7805 */ /* 0x000fe4000001ff00 */
[----:B------:R-:W-:Y:S02]  /*0250*/  LEA R16, R7, R16, 0x9 ;  /* 0x0000001007107211 */ /* 0x000fe400078e48ff */
[----:B------:R-:W-:Y:S02]  /*0260*/  CS2R R60, SRZ ;  /* 0x00000000003c7805 */ /* 0x000fe4000001ff00 */
[----:B------:R-:W-:-:S02]  /*0270*/  CS2R R58, SRZ ;  /* 0x00000000003a7805 */ /* 0x000fc4000001ff00 */
[----:B------:R-:W-:Y:S02]  /*0280*/  CS2R R56, SRZ ;  /* 0x0000000000387805 */ /* 0x000fe4000001ff00 */
[----:B------:R-:W-:Y:S02]  /*0290*/  CS2R R54, SRZ ;  /* 0x0000000000367805 */ /* 0x000fe4000001ff00 */
[----:B------:R-:W-:Y:S02]  /*02a0*/  CS2R R52, SRZ ;  /* 0x0000000000347805 */ /* 0x000fe4000001ff00 */
[----:B------:R-:W-:Y:S02]  /*02b0*/  CS2R R50, SRZ ;  /* 0x0000000000327805 */ /* 0x000fe4000001ff00 */
[----:B------:R-:W-:Y:S02]  /*02c0*/  CS2R R48, SRZ ;  /* 0x0000000000307805 */ /* 0x000fe4000001ff00 */
[----:B------:R-:W-:-:S02]  /*02d0*/  CS2R R46, SRZ ;  /* 0x00000000002e7805 */ /* 0x000fc4000001ff00 */
[----:B------:R-:W-:Y:S02]  /*02e0*/  CS2R R44, SRZ ;  /* 0x00000000002c7805 */ /* 0x000fe4000001ff00 */
[----:B------:R-:W-:Y:S02]  /*02f0*/  CS2R R42, SRZ ;  /* 0x00000000002a7805 */ /* 0x000fe4000001ff00 */
[----:B------:R-:W-:Y:S01]  /*0300*/  CS2R R40, SRZ ;  /* 0x0000000000287805 */ /* 0x000fe2000001ff00 */
[----:B-1----:R-:W-:Y:S01]  /*0310*/  ULEA UR8, UR12, UR8, 0x18 ;  /* 0x000000080c087291 */ /* 0x002fe2000f8ec0ff */
[----:B------:R-:W-:Y:S01]  /*0320*/  CS2R R38, SRZ ;  /* 0x0000000000267805 */ /* 0x000fe2000001ff00 */
[----:B------:R-:W-:Y:S01]  /*0330*/  ULEA UR12, UR12, UR9, 0x18 ;  /* 0x000000090c0c7291 */ /* 0x000fe2000f8ec0ff */
        /* <DEDUP_REMOVED lines=10> */
[----:B------:R-:W-:Y:S02]  /*03e0*/  CS2R R6, SRZ ;  /* 0x0000000000067805 */ /* 0x000fe4000001ff00 */
[----:B0-----:R-:W-:Y:S01]  /*03f0*/  CS2R R4, SRZ ;  /* 0x0000000000047805 */ /* 0x001fe2000001ff00 */
[----:B--2---:R0:W-:Y:S01]  /*0400*/  STS.128 [R17+UR8], R8 ;  /* 0x0000000811007988 */ /* 0x0041e20008000c08 */
[----:B------:R-:W1:Y:S03]  /*0410*/  LDCU.64 UR8, c[0x0][0x390] ;  /* 0x00007200ff0877ac */ /* 0x000e660008000a00 */
[----:B---3--:R2:W-:Y:S01]  /*0420*/  STS.128 [R16+UR12], R12 ;  /* 0x0000000c10007988 */ /* 0x0085e20008000c0c */
[----:B0-----:R-:W-:-:S02]  /*0430*/  CS2R R10, SRZ ;  /* 0x00000000000a7805 */ /* 0x001fc4000001ff00 */
[----:B------:R-:W-:Y:S01]  /*0440*/  CS2R R8, SRZ ;  /* 0x0000000000087805 */ /* 0x000fe2000001ff00 */
[----:B-1----:R-:W-:Y:S01]  /*0450*/  UIMAD.WIDE UR8, UR10, 0x4, UR8 ;  /* 0x000000040a0878a5 */ /* 0x002fe2000f8e0208 */
[----:B--2---:R-:W-:Y:S02]  /*0460*/  CS2R R16, SRZ ;  /* 0x0000000000107805 */ /* 0x004fe4000001ff00 */
[----:B------:R-:W-:Y:S02]  /*0470*/  CS2R R14, SRZ ;  /* 0x00000000000e7805 */ /* 0x000fe4000001ff00 */
[----:B------:R-:W-:Y:S01]  /*0480*/  CS2R R12, SRZ ;  /* 0x00000000000c7805 */ /* 0x000fe2000001ff00 */
[----:B------:R-:W-:Y:S06]  /*0490*/  BAR.SYNC.DEFER_BLOCKING 0x0 ;  /* 0x0000000000007b1d */ /* 0x000fec0000010000 */
[----:B------:R-:W-:Y:S05]  /*04a0*/  BRA.U !UP0, `(.L_x_0) ;  /* 0x00000009087c7547 */ /* 0x000fea000b800000 */
[----:B------:R-:W-:Y:S01]  /*04b0*/  USHF.R.S32.HI UR11, URZ, 0x1f, UR13 ;  /* 0x0000001fff0b7899 */ /* 0x000fe2000801140d */
[----:B------:R-:W-:Y:S01]  /*04c0*/  MOV R67, RZ ;  /* 0x000000ff00437202 */ /* 0x000fe20000000f00 */
[----:B------:R-:W-:Y:S02]  /*04d0*/  UIADD3 UR17, UP0, UPT, UR4, 0x20, URZ ;  /* 0x0000002004117890 */ /* 0x000fe4000ff1e0ff */
[----:B------:R-:W-:Y:S02]  /*04e0*/  ULEA.HI UR4, UR11, UR13, URZ, 0x3 ;  /* 0x0000000d0b047291 */ /* 0x000fe4000f8f18ff */
[----:B------:R-:W-:Y:S02]  /*04f0*/  USHF.L.U32 UR10, UR13, 0x3, URZ ;  /* 0x000000030d0a7899 */ /* 0x000fe400080006ff */
[----:B------:R-:W-:Y:S02]  /*0500*/  UIADD3.X UR12, UPT, UPT, URZ, UR5, URZ, UP0, !UPT ;  /* 0x00000005ff0c7290 */ /* 0x000fe400087fe4ff */
[----:B------:R-:W-:-:S02]  /*0510*/  UIMAD.WIDE UR10, UR10, 0x4, UR6 ;  /* 0x000000040a0a78a5 */ /* 0x000fc4000f8e0206 */
[----:B------:R-:W-:Y:S01]  /*0520*/  USHF.R.S32.HI UR7, URZ, 0x3, UR4 ;  /* 0x00000003ff077899 */ /* 0x000fe20008011404 */
[----:B------:R-:W-:Y:S02]  /*0530*/  UMOV UR5, URZ ;  /* 0x000000ff00057c82 */ /* 0x000fe40008000000 */
[----:B------:R-:W-:-:S09]  /*0540*/  UMOV UR4, URZ ;  /* 0x000000ff00047c82 */ /* 0x000fd20008000000 */
.L_x_3:
[----:B------:R-:W0:Y:S01]  /*0550*/  S2R R0, SR_TID.X ;  /* 0x0000000000007919 */ /* 0x000e220000002100 */
[----:B------:R-:W1:Y:S01]  /*0560*/  S2UR UR13, SR_CgaCtaId ;  /* 0x00000000000d79c3 */ /* 0x000e620000008800 */
[----:B------:R-:W-:Y:S01]  /*0570*/  UIADD3 UR14, UPT, UPT, UR7, -0x1, URZ ;  /* 0xffffffff070e7890 */ /* 0x000fe2000fffe0ff */
[----:B------:R-:W-:Y:S01]  /*0580*/  MOV R70, UR5 ;  /* 0x0000000500467c02 */ /* 0x000fe20008000f00 */
[----:B------:R-:W-:Y:S02]  /*0590*/  UMOV UR6, 0x400 ;  /* 0x0000040000067882 */ /* 0x000fe40000000000 */
[----:B------:R-:W-:Y:S02]  /*05a0*/  UISETP.GE.AND UP1, UPT, UR4, UR14, UPT ;  /* 0x0000000e0400728c */ /* 0x000fe4000bf26270 */
[----:B------:R-:W-:-:S04]  /*05b0*/  UIADD3 UR4, UPT, UPT, UR4, 0x1, URZ ;  /* 0x0000000104047890 */ /* 0x000fc8000fffe0ff */
[----:B------:R-:W-:Y:S02]  /*05c0*/  UISETP.NE.AND UP0, UPT, UR4, UR7, UPT ;  /* 0x000000070400728c */ /* 0x000fe4000bf05270 */
[----:B-1----:R-:W-:Y:S02]  /*05d0*/  ULEA UR14, UR13, UR6, 0x18 ;  /* 0x000000060d0e7291 */ /* 0x002fe4000f8ec0ff */
[----:B------:R-:W-:-:S04]  /*05e0*/  UIADD3 UR6, UPT, UPT, UR6, 0x2000, URZ ;  /* 0x0000200006067890 */ /* 0x000fc8000fffe0ff */
[----:B------:R-:W-:Y:S01]  /*05f0*/  ULEA UR6, UR13, UR6, 0x18 ;  /* 0x000000060d067291 */ /* 0x000fe2000f8ec0ff */
[C---:B0-----:R-:W-:Y:S01]  /*0600*/  LOP3.LUT R68, R0.reuse, 0xffff, RZ, 0xc0, !PT ;  /* 0x0000ffff00447812 */ /* 0x041fe200078ec0ff */
[C---:B------:R-:W-:Y:S01]  /*0610*/  IMAD.SHL.U32 R2, R0.reuse, 0x10, RZ ;  /* 0x0000001000027824 */ /* 0x040fe200078e00ff */
[----:B------:R-:W-:Y:S02]  /*0620*/  SHF.L.U32 R69, R0, 0x4, RZ ;  /* 0x0000000400457819 */ /* 0x000fe400000006ff */
[--C-:B------:R-:W-:Y:S02]  /*0630*/  SHF.R.U32.HI R3, RZ, 0x3, R68.reuse ;  /* 0x00000003ff037819 */ /* 0x100fe40000011644 */
[----:B------:R-:W-:Y:S02]  /*0640*/  SHF.R.U32.HI R68, RZ, 0x5, R68 ;  /* 0x00000005ff447819 */ /* 0x000fe40000011644 */
[----:B------:R-:W-:Y:S02]  /*0650*/  LOP3.LUT R2, R2, 0x3c00, RZ, 0xc0, !PT ;  /* 0x00003c0002027812 */ /* 0x000fe400078ec0ff */
[----:B------:R-:W-:-:S02]  /*0660*/  LOP3.LUT R3, R3, 0x3, RZ, 0xc0, !PT ;  /* 0x0000000303037812 */ /* 0x000fc400078ec0ff */
[----:B------:R-:W-:Y:S02]  /*0670*/  LOP3.LUT R69, R69, 0x70, RZ, 0xe2, !PT ;  /* 0x0000007045457812 */ /* 0x000fe400078ee2ff */
[----:B------:R-:W-:Y:S02]  /*0680*/  LOP3.LUT R68, R68, 0x1, RZ, 0xc0, !PT ;  /* 0x0000000144447812 */ /* 0x000fe400078ec0ff */
[----:B------:R-:W-:Y:S02]  /*0690*/  LEA R2, R3, R2, 0x7 ;  /* 0x0000000203027211 */ /* 0x000fe400078e38ff */
[----:B------:R-:W-:Y:S02]  /*06a0*/  LEA R68, R68, R69, 0x8 ;  /* 0x0000004544447211 */ /* 0x000fe400078e40ff */
[----:B------:R-:W-:Y:S01]  /*06b0*/  MOV R69, UR5 ;  /* 0x0000000500457c02 */ /* 0x000fe20008000f00 */
[----:B------:R-:W-:Y:S01]  /*06c0*/  VIADD R2, R2, UR14 ;  /* 0x0000000e02027c36 */ /* 0x000fe20008000000 */
[----:B------:R-:W-:-:S04]  /*06d0*/  IADD3 R3, PT, PT, R68, UR6, RZ ;  /* 0x0000000644037c10 */ /* 0x000fc8000fffe0ff */
[----:B------:R-:W-:Y:S02]  /*06e0*/  LEA R2, R69, R2, 0xc ;  /* 0x0000000245027211 */ /* 0x000fe400078e60ff */
[----:B------:R-:W-:Y:S01]  /*06f0*/  LEA R3, R70, R3, 0xc ;  /* 0x0000000346037211 */ /* 0x000fe200078e60ff */
[----:B------:R-:W-:Y:S06]  /*0700*/  BRA.U UP1, `(.L_x_1) ;  /* 0x0000000101907547 */ /* 0x000fec000b800000 */
[----:B------:R-:W0:Y:S01]  /*0710*/  S2R R76, SR_TID.X ;  /* 0x00000000004c7919 */ /* 0x000e220000002100 */
[----:B------:R-:W1:Y:S01]  /*0720*/  LDCU UR13, c[0x0][0x398] ;  /* 0x00007300ff0d77ac */ /* 0x000e620008000800 */
[----:B------:R-:W-:Y:S02]  /*0730*/  HFMA2 R75, -RZ, RZ, 0, 2.384185791015625e-07 ;  /* 0x00000004ff4b7431 */ /* 0x000fe400000001ff */
[----:B------:R-:W-:Y:S01]  /*0740*/  IMAD.U32 R69, RZ, RZ, UR12 ;  /* 0x0000000cff457e24 */ /* 0x000fe2000f8e00ff */
[----:B0-----:R-:W-:Y:S02]  /*0750*/  SHF.L.U32 R68, R76, 0x2, RZ ;  /* 0x000000024c447819 */ /* 0x001fe400000006ff */
[--C-:B------:R-:W-:Y:S02]  /*0760*/  SHF.R.U32.HI R77, RZ, 0x1, R76.reuse ;  /* 0x00000001ff4d7819 */ /* 0x100fe4000001164c */
[----:B------:R-:W-:Y:S02]  /*0770*/  LOP3.LUT R72, R68, 0x4, RZ, 0xc0, !PT ;  /* 0x0000000444487812 */ /* 0x000fe400078ec0ff */
[----:B------:R-:W-:-:S02]  /*0780*/  SHF.R.U32.HI R70, RZ, 0x5, R76 ;  /* 0x00000005ff467819 */ /* 0x000fc4000001164c */
[----:B------:R-:W-:Y:S01]  /*0790*/  LOP3.LUT R71, R68, 0x7c, RZ, 0xc0, !PT ;  /* 0x0000007c44477812 */ /* 0x000fe200078ec0ff */
[----:B-1----:R-:W-:Y:S01]  /*07a0*/  IMAD R73, R77, UR13, R72 ;  /* 0x0000000d4d497c24 */ /* 0x002fe2000f8e0248 */
[----:B------:R-:W-:-:S03]  /*07b0*/  MOV R68, UR17 ;  /* 0x0000001100447c02 */ /* 0x000fc60008000f00 */
[----:B------:R-:W-:Y:S02]  /*07c0*/  IMAD R70, R70, UR13, R71 ;  /* 0x0000000d46467c24 */ /* 0x000fe4000f8e0247 */
[----:B------:R-:W-:-:S04]  /*07d0*/  IMAD.WIDE R68, R73, 0x4, R68 ;  /* 0x0000000449447825 */ /* 0x000fc800078e0244 */
[----:B------:R-:W-:Y:S02]  /*07e0*/  IMAD.WIDE R72, R70, R75, UR10 ;  /* 0x0000000a46487e25 */ /* 0x000fe4000f8e024b */
[----:B------:R-:W2:Y:S04]  /*07f0*/  LDG.E.128 R68, desc[UR18][R68.64] ;  /* 0x0000001244447981 */ /* 0x000ea8000c1e1d00 */
[----:B------:R-:W3:Y:S01]  /*0800*/  LDG.E.128 R72, desc[UR18][R72.64] ;  /* 0x0000001248487981 */ /* 0x000ee2000c1e1d00 */
[----:B------:R-:W0:Y:S01]  /*0810*/  S2UR UR15, SR_CgaCtaId ;  /* 0x00000000000f79c3 */ /* 0x000e220000008800 */
[----:B------:R-:W-:Y:S01]  /*0820*/  UMOV UR14, 0x400 ;  /* 0x00000400000e7882 */ /* 0x000fe20000000000 */
[----:B------:R-:W-:Y:S01]  /*0830*/  SHF.L.U32 R76, R76, 0x4, RZ ;  /* 0x000000044c4c7819 */ /* 0x000fe200000006ff */
[----:B------:R-:W-:-:S02]  /*0840*/  UIADD3 UR16, UPT, UPT, UR14, 0x2000, URZ ;  /* 0x000020000e107890 */ /* 0x000fc4000fffe0ff */
[----:B------:R-:W-:Y:S01]  /*0850*/  USHF.L.U32 UR6, UR5, 0xc, URZ ;  /* 0x0000000c05067899 */ /* 0x000fe200080006ff */
[----:B------:R-:W-:Y:S01]  /*0860*/  LOP3.LUT R76, R76, 0x10, RZ, 0xc0, !PT ;  /* 0x000000104c4c7812 */ /* 0x000fe200078ec0ff */
[----:B------:R-:W-:Y:S02]  /*0870*/  UIADD3 UR17, UP1, UPT, UR17, 0x20, URZ ;  /* 0x0000002011117890 */ /* 0x000fe4000ff3e0ff */
[----:B------:R-:W-:Y:S01]  /*0880*/  ULOP3.LUT UR6, UR6, 0x1000, URZ, 0x3c, !UPT ;  /* 0x0000100006067892 */ /* 0x000fe2000f8e3cff */
[----:B------:R-:W-:Y:S01]  /*0890*/  LEA R77, R77, R76, 0x5 ;  /* 0x0000004c4d4d7211 */ /* 0x000fe200078e28ff */
[----:B------:R-:W-:Y:S02]  /*08a0*/  USHF.L.U32 UR13, UR13, 0x3, URZ ;  /* 0x000000030d0d7899 */ /* 0x000fe400080006ff */
[----:B------:R-:W-:Y:S02]  /*08b0*/  UIADD3.X UR12, UPT, UPT, URZ, UR12, URZ, UP1, !UPT ;  /* 0x0000000cff0c7290 */ /* 0x000fe40008ffe4ff */
[----:B------:R-:W-:-:S02]  /*08c0*/  UIMAD.WIDE UR10, UR13, 0x4, UR10 ;  /* 0x000000040d0a78a5 */ /* 0x000fc4000f8e020a */
[----:B0-----:R-:W-:Y:S02]  /*08d0*/  ULEA UR14, UR15, UR14, 0x18 ;  /* 0x0000000e0f0e7291 */ /* 0x001fe4000f8ec0ff */
[----:B------:R-:W-:-:S04]  /*08e0*/  ULEA UR16, UR15, UR16, 0x18 ;  /* 0x000000100f107291 */ /* 0x000fc8000f8ec0ff */
[----:B------:R-:W-:Y:S02]  /*08f0*/  MOV R76, UR14 ;  /* 0x0000000e004c7c02 */ /* 0x000fe40008000f00 */
[----:B------:R-:W-:Y:S02]  /*0900*/  MOV R78, UR16 ;  /* 0x00000010004e7c02 */ /* 0x000fe40008000f00 */
[--C-:B------:R-:W-:Y:S02]  /*0910*/  IADD3 R76, PT, PT, R76, UR6, R77.reuse ;  /* 0x000000064c4c7c10 */ /* 0x100fe4000fffe04d */
[----:B------:R-:W-:-:S03]  /*0920*/  IADD3 R77, PT, PT, R78, UR6, R77 ;  /* 0x000000064e4d7c10 */ /* 0x000fc6000fffe04d */
[----:B--2---:R0:W-:Y:S04]  /*0930*/  STS.128 [R76], R68 ;  /* 0x000000444c007388 */ /* 0x0041e80000000c00 */
[----:B---3--:R0:W-:Y:S02]  /*0940*/  STS.128 [R77], R72 ;  /* 0x000000484d007388 */ /* 0x0081e40000000c00 */
.L_x_1:
[----:B------:R-:W-:Y:S01]  /*0950*/  IADD3 R2, PT, PT, R2, 0x200, RZ ;  /* 0x0000020002027810 */ /* 0x000fe20007ffe0ff */
[----:B------:R-:W-:Y:S01]  /*0960*/  VIADD R3, R3, 0x80 ;  /* 0x0000008003037836 */ /* 0x000fe20000000000 */
[----:B------:R-:W-:-:S06]  /*0970*/  UMOV UR6, URZ ;  /* 0x000000ff00067c82 */ /* 0x000fcc0008000000 */
.L_x_2:
[----:B0-----:R-:W-:Y:S01]  /*0980*/  LDS R77, [R2+-0x200] ;  /* 0xfffe0000024d7984 */ /* 0x001fe20000000800 */
[----:B------:R-:W-:-:S03]  /*0990*/  UIADD3 UR6, UPT, UPT, UR6, 0x1, URZ ;  /* 0x0000000106067890 */ /* 0x000fc6000fffe0ff */
[----:B------:R-:W0:Y:S01]  /*09a0*/  LDS.128 R72, [R3+-0x80] ;  /* 0xffff800003487984 */ /* 0x000e220000000c00 */
[----:B------:R-:W-:-:S03]  /*09b0*/  UISETP.NE.AND UP1, UPT, UR6, 0x8, UPT ;  /* 0x000000080600788c */ /* 0x000fc6000bf25270 */
[----:B------:R1:W2:Y:S04]  /*09c0*/  LDS.128 R68, [R3] ;  /* 0x0000000003447984 */ /* 0x0002a80000000c00 */
[----:B------:R-:W3:Y:S04]  /*09d0*/  LDS R79, [R2] ;  /* 0x00000000024f7984 */ /* 0x000ee80000000800 */
[----:B------:R-:W4:Y:S01]  /*09e0*/  LDS R76, [R2+-0x1e0] ;  /* 0xfffe2000024c7984 */ /* 0x000f220000000800 */
[----:B-1----:R-:W-:-:S03]  /*09f0*/  IADD3 R3, PT, PT, R3, 0x200, RZ ;  /* 0x0000020003037810 */ /* 0x002fc60007ffe0ff */
[----:B------:R-:W1:Y:S04]  /*0a00*/  LDS R78, [R2+0x20] ;  /* 0x00002000024e7984 */ /* 0x000e680000000800 */
[----:B------:R-:W5:Y:S04]  /*0a10*/  LDS R80, [R2+-0x1c0] ;  /* 0xfffe400002507984 */ /* 0x000f680000000800 */
[----:B------:R-:W5:Y:S04]  /*0a20*/  LDS R82, [R2+0x40] ;  /* 0x0000400002527984 */ /* 0x000f680000000800 */
[----:B------:R-:W5:Y:S04]  /*0a30*/  LDS R84, [R2+-0x1a0] ;  /* 0xfffe600002547984 */ /* 0x000f680000000800 */
[----:B------:R-:W5:Y:S01]  /*0a40*/  LDS R86, [R2+0x60] ;  /* 0x0000600002567984 */ /* 0x000f620000000800 */
[C---:B0-----:R-:W-:Y:S01]  /*0a50*/  FFMA R4, R77.reuse, R72, R4 ;  /* 0x000000484d047223 */ /* 0x041fe20000000004 */
[C---:B------:R-:W-:Y:S01]  /*0a60*/  FFMA R5, R77.reuse, R73, R5 ;  /* 0x000000494d057223 */ /* 0x040fe20000000005 */
[C---:B------:R-:W-:Y:S01]  /*0a70*/  FFMA R6, R77.reuse, R74, R6 ;  /* 0x0000004a4d067223 */ /* 0x040fe20000000006 */
[C---:B------:R-:W-:Y:S01]  /*0a80*/  FFMA R7, R77.reuse, R75, R7 ;  /* 0x0000004b4d077223 */ /* 0x040fe20000000007 */
[C---:B--2---:R-:W-:Y:S01]  /*0a90*/  FFMA R8, R77.reuse, R68, R8 ;  /* 0x000000444d087223 */ /* 0x044fe20000000008 */
[C---:B------:R-:W-:Y:S01]  /*0aa0*/  FFMA R9, R77.reuse, R69, R9 ;  /* 0x000000454d097223 */ /* 0x040fe20000000009 */
[C---:B------:R-:W-:Y:S01]  /*0ab0*/  FFMA R10, R77.reuse, R70, R10 ;  /* 0x000000464d0a7223 */ /* 0x040fe2000000000a */
[----:B------:R-:W-:Y:S01]  /*0ac0*/  FFMA R11, R77, R71, R11 ;  /* 0x000000474d0b7223 */ /* 0x000fe2000000000b */
[C---:B---3--:R-:W-:Y:S01]  /*0ad0*/  FFMA R36, R79.reuse, R72, R36 ;  /* 0x000000484f247223 */ /* 0x048fe20000000024 */
[C---:B------:R-:W-:Y:S01]  /*0ae0*/  FFMA R37, R79.reuse, R73, R37 ;  /* 0x000000494f257223 */ /* 0x040fe20000000025 */
[C---:B------:R-:W-:Y:S01]  /*0af0*/  FFMA R38, R79.reuse, R74, R38 ;  /* 0x0000004a4f267223 */ /* 0x040fe20000000026 */
[C---:B------:R-:W-:Y:S01]  /*0b00*/  FFMA R39, R79.reuse, R75, R39 ;  /* 0x0000004b4f277223 */ /* 0x040fe20000000027 */
[C---:B------:R-:W-:Y:S01]  /*0b10*/  FFMA R40, R79.reuse, R68, R40 ;  /* 0x000000444f287223 */ /* 0x040fe20000000028 */
[C---:B------:R-:W-:Y:S01]  /*0b20*/  FFMA R41, R79.reuse, R69, R41 ;  /* 0x000000454f297223 */ /* 0x040fe20000000029 */
[C---:B------:R-:W-:Y:S01]  /*0b30*/  FFMA R42, R79.reuse, R70, R42 ;  /* 0x000000464f2a7223 */ /* 0x040fe2000000002a */
[----:B------:R-:W-:Y:S01]  /*0b40*/  FFMA R43, R79, R71, R43 ;  /* 0x000000474f2b7223 */ /* 0x000fe2000000002b */
[----:B----4-:R-:W-:Y:S01]  /*0b50*/  FFMA R12, R72, R76, R12 ;  /* 0x0000004c480c7223 */ /* 0x010fe2000000000c */
[C---:B------:R-:W-:Y:S01]  /*0b60*/  FFMA R13, R76.reuse, R73, R13 ;  /* 0x000000494c0d7223 */ /* 0x040fe2000000000d */
[C---:B------:R-:W-:Y:S01]  /*0b70*/  FFMA R14, R76.reuse, R74, R14 ;  /* 0x0000004a4c0e7223 */ /* 0x040fe2000000000e */
[----:B------:R-:W-:Y:S01]  /*0b80*/  FFMA R15, R76, R75, R15 ;  /* 0x0000004b4c0f7223 */ /* 0x000fe2000000000f */
[----:B------:R-:W-:Y:S01]  /*0b90*/  FFMA R16, R68, R76, R16 ;  /* 0x0000004c44107223 */ /* 0x000fe20000000010 */
[C---:B------:R-:W-:Y:S01]  /*0ba0*/  FFMA R17, R76.reuse, R69, R17 ;  /* 0x000000454c117223 */ /* 0x040fe20000000011 */
[C---:B------:R-:W-:Y:S01]  /*0bb0*/  FFMA R18, R76.reuse, R70, R18 ;  /* 0x000000464c127223 */ /* 0x040fe20000000012 */
[----:B------:R-:W-:Y:S01]  /*0bc0*/  FFMA R19, R76, R71, R19 ;  /* 0x000000474c137223 */ /* 0x000fe20000000013 */
[----:B-1----:R-:W-:Y:S01]  /*0bd0*/  FFMA R44, R72, R78, R44 ;  /* 0x0000004e482c7223 */ /* 0x002fe2000000002c */
[C---:B------:R-:W-:Y:S01]  /*0be0*/  FFMA R45, R78.reuse, R73, R45 ;  /* 0x000000494e2d7223 */ /* 0x040fe2000000002d */
[C---:B------:R-:W-:Y:S01]  /*0bf0*/  FFMA R46, R78.reuse, R74, R46 ;  /* 0x0000004a4e2e7223 */ /* 0x040fe2000000002e */
[----:B------:R-:W-:Y:S01]  /*0c00*/  FFMA R47, R78, R75, R47 ;  /* 0x0000004b4e2f7223 */ /* 0x000fe2000000002f */
[----:B------:R-:W-:Y:S01]  /*0c10*/  FFMA R48, R68, R78, R48 ;  /* 0x0000004e44307223 */ /* 0x000fe20000000030 */
[C---:B------:R-:W-:Y:S01]  /*0c20*/  FFMA R49, R78.reuse, R69, R49 ;  /* 0x000000454e317223 */ /* 0x040fe20000000031 */
[C---:B------:R-:W-:Y:S01]  /*0c30*/  FFMA R50, R78.reuse, R70, R50 ;  /* 0x000000464e327223 */ /* 0x040fe20000000032 */
[----:B------:R-:W-:Y:S01]  /*0c40*/  FFMA R51, R78, R71, R51 ;  /* 0x000000474e337223 */ /* 0x000fe20000000033 */
[----:B-----5:R-:W-:Y:S01]  /*0c50*/  FFMA R20, R72, R80, R20 ;  /* 0x0000005048147223 */ /* 0x020fe20000000014 */
[C---:B------:R-:W-:Y:S01]  /*0c60*/  FFMA R21, R80.reuse, R73, R21 ;  /* 0x0000004950157223 */ /* 0x040fe20000000015 */
[C---:B------:R-:W-:Y:S01]  /*0c70*/  FFMA R22, R80.reuse, R74, R22 ;  /* 0x0000004a50167223 */ /* 0x040fe20000000016 */
[----:B------:R-:W-:Y:S01]  /*0c80*/  FFMA R23, R80, R75, R23 ;  /* 0x0000004b50177223 */ /* 0x000fe20000000017 */
[----:B------:R-:W-:Y:S01]  /*0c90*/  FFMA R24, R68, R80, R24 ;  /* 0x0000005044187223 */ /* 0x000fe20000000018 */
        /* <DEDUP_REMOVED lines=27> */
[----:B------:R-:W-:Y:S01]  /*0e50*/  IADD3 R2, PT, PT, R2, 0x4, RZ ;  /* 0x0000000402027810 */ /* 0x000fe20007ffe0ff */
[----:B------:R-:W-:Y:S06]  /*0e60*/  BRA.U UP1, `(.L_x_2) ;  /* 0xfffffff901c47547 */ /* 0x000fec000b83ffff */
[----:B------:R-:W-:Y:S01]  /*0e70*/  BAR.SYNC.DEFER_BLOCKING 0x0 ;  /* 0x0000000000007b1d */ /* 0x000fe20000010000 */
[----:B------:R-:W-:-:S05]  /*0e80*/  ULOP3.LUT UR5, UR5, 0x1, URZ, 0x3c, !UPT ;  /* 0x0000000105057892 */ /* 0x000fca000f8e3cff */
[----:B------:R-:W-:Y:S07]  /*0e90*/  BRA.U UP0, `(.L_x_3) ;  /* 0xfffffff500ac7547 */ /* 0x000fee000b83ffff */
.L_x_0:
[----:B------:R-:W0:Y:S01]  /*0ea0*/  LDC R79, c[0x0][0x398] ;  /* 0x0000e600ff4f7b82 */ /* 0x000e220000000800 */
[C---:B------:R-:W-:Y:S02]  /*0eb0*/  SHF.L.U32 R2, R0.reuse, 0x1, RZ ;  /* 0x0000000100027819 */ /* 0x040fe400000006ff */
[----:B------:R-:W-:Y:S02]  /*0ec0*/  SHF.R.U32.HI R3, RZ, 0x1, R0 ;  /* 0x00000001ff037819 */ /* 0x000fe40000011600 */
[----:B------:R-:W-:Y:S02]  /*0ed0*/  SHF.L.U32 R69, R0, 0x2, RZ ;  /* 0x0000000200457819 */ /* 0x000fe400000006ff */
[----:B------:R-:W-:Y:S02]  /*0ee0*/  LOP3.LUT R2, R2, 0x40, RZ, 0xc0, !PT ;  /* 0x0000004002027812 */ /* 0x000fe400078ec0ff */
[----:B------:R-:W-:Y:S02]  /*0ef0*/  LOP3.LUT R0, R3, 0x1ec, RZ, 0xc0, !PT ;  /* 0x000001ec03007812 */ /* 0x000fe400078ec0ff */
[----:B------:R-:W-:-:S02]  /*0f00*/  LOP3.LUT R3, R2, 0x1c, R69, 0xf8, !PT ;  /* 0x0000001c02037812 */ /* 0x000fc400078ef845 */
[----:B------:R-:W-:-:S03]  /*0f10*/  MOV R2, 0x4 ;  /* 0x0000000400027802 */ /* 0x000fc60000000f00 */
[----:B0-----:R-:W-:Y:S01]  /*0f20*/  IMAD R3, R0, R79, R3 ;  /* 0x0000004f00037224 */ /* 0x001fe200078e0203 */
[----:B------:R-:W-:-:S03]  /*0f30*/  SHF.L.U32 R69, R79, 0x4, RZ ;  /* 0x000000044f457819 */ /* 0x000fc600000006ff */
[----:B------:R-:W-:-:S05]  /*0f40*/  IMAD.WIDE R2, R3, R2, UR8 ;  /* 0x0000000803027e25 */ /* 0x000fca000f8e0202 */
[----:B------:R0:W-:Y:S01]  /*0f50*/  STG.E.128 desc[UR18][R2.64], R4 ;  /* 0x0000000402007986 */ /* 0x0001e2000c101d12 */
[----:B------:R-:W-:-:S03]  /*0f60*/  IMAD.WIDE R68, R69, 0x4, R2 ;  /* 0x0000000445447825 */ /* 0x000fc600078e0202 */
[----:B------:R1:W-:Y:S01]  /*0f70*/  STG.E.128 desc[UR18][R2.64+0x80], R8 ;  /* 0x0000800802007986 */ /* 0x0003e2000c101d12 */
[----:B------:R-:W-:-:S03]  /*0f80*/  IMAD.WIDE R70, R79, 0x4, R2 ;  /* 0x000000044f467825 */ /* 0x000fc600078e0202 */
[----:B------:R-:W-:Y:S01]  /*0f90*/  STG.E.128 desc[UR18][R68.64], R36 ;  /* 0x0000002444007986 */ /* 0x000fe2000c101d12 */
[----:B------:R-:W-:-:S03]  /*0fa0*/  IMAD.WIDE R72, R79, 0x4, R68 ;  /* 0x000000044f487825 */ /* 0x000fc600078e0244 */
[----:B------:R-:W-:Y:S01]  /*0fb0*/  STG.E.128 desc[UR18][R68.64+0x80], R40 ;  /* 0x0000802844007986 */ /* 0x000fe2000c101d12 */
[----:B------:R-:W-:-:S03]  /*0fc0*/  IMAD.WIDE R74, R79, 0x4, R70 ;  /* 0x000000044f4a7825 */ /* 0x000fc600078e0246 */
[----:B------:R-:W-:Y:S01]  /*0fd0*/  STG.E.128 desc[UR18][R70.64], R12 ;  /* 0x0000000c46007986 */ /* 0x000fe2000c101d12 */
[----:B------:R-:W-:-:S03]  /*0fe0*/  IMAD.WIDE R76, R79, 0x4, R72 ;  /* 0x000000044f4c7825 */ /* 0x000fc600078e0248 */
[----:B------:R-:W-:Y:S01]  /*0ff0*/  STG.E.128 desc[UR18][R70.64+0x80], R16 ;  /* 0x0000801046007986 */ /* 0x000fe2000c101d12 */
[----:B0-----:R-:W-:-:S03]  /*1000*/  IMAD.WIDE R4, R79, 0x4, R74 ;  /* 0x000000044f047825 */ /* 0x001fc600078e024a */
[----:B------:R-:W-:Y:S01]  /*1010*/  STG.E.128 desc[UR18][R72.64], R44 ;  /* 0x0000002c48007986 */ /* 0x000fe2000c101d12 */
[----:B-1----:R-:W-:-:S03]  /*1020*/  IMAD.WIDE R2, R79, 0x4, R76 ;  /* 0x000000044f027825 */ /* 0x002fc600078e024c */
[----:B------:R-:W-:Y:S04]  /*1030*/  STG.E.128 desc[UR18][R72.64+0x80], R48 ;  /* 0x0000803048007986 */ /* 0x000fe8000c101d12 */
[----:B------:R-:W-:Y:S04]  /*1040*/  STG.E.128 desc[UR18][R74.64], R20 ;  /* 0x000000144a007986 */ /* 0x000fe8000c101d12 */
[----:B------:R-:W-:Y:S04]  /*1050*/  STG.E.128 desc[UR18][R74.64+0x80], R24 ;  /* 0x000080184a007986 */ /* 0x000fe8000c101d12 */
[----:B------:R-:W-:Y:S04]  /*1060*/  STG.E.128 desc[UR18][R76.64], R52 ;  /* 0x000000344c007986 */ /* 0x000fe8000c101d12 */
[----:B------:R-:W-:Y:S04]  /*1070*/  STG.E.128 desc[UR18][R76.64+0x80], R56 ;  /* 0x000080384c007986 */ /* 0x000fe8000c101d12 */
[----:B------:R-:W-:Y:S04]  /*1080*/  STG.E.128 desc[UR18][R4.64], R28 ;  /* 0x0000001c04007986 */ /* 0x000fe8000c101d12 */
[----:B------:R-:W-:Y:S04]  /*1090*/  STG.E.128 desc[UR18][R4.64+0x80], R32 ;  /* 0x0000802004007986 */ /* 0x000fe8000c101d12 */
[----:B------:R-:W-:Y:S04]  /*10a0*/  STG.E.128 desc[UR18][R2.64], R60 ;  /* 0x0000003c02007986 */ /* 0x000fe8000c101d12 */
[----:B------:R-:W-:Y:S01]  /*10b0*/  STG.E.128 desc[UR18][R2.64+0x80], R64 ;  /* 0x0000804002007986 */ /* 0x000fe2000c101d12 */
[----:B------:R-:W-:Y:S05]  /*10c0*/  EXIT ;  /* 0x000000000000794d */ /* 0x000fea0003800000 */
.L_x_4:
[----:B------:R-:W-:-:S00]  /*10d0*/  BRA `(.L_x_4) ;  /* 0xfffffffc00fc7947 */ /* 0x000fc0000383ffff */
[----:B------:R-:W-:-:S00]  /*10e0*/  NOP ;  /* 0x0000000000007918 */ /* 0x000fc00000000000 */
        /* <DEDUP_REMOVED lines=9> */
.L_x_5:


//--------------------- .nv.shared._Z8mm_new_6PfS_S_i --------------------------
	.section	.nv.shared._Z8mm_new_6PfS_S_i,"aw",@nobits
	.sectionflags	@""
	.align	4
.nv.shared._Z8mm_new_6PfS_S_i:
	.zero		17408


//--------------------- .nv.shared.reserved.0     --------------------------
	.section	.nv.shared.reserved.0,"aw",@nobits
	.weak		__nv_reservedSMEM_offset_0_alias
	.size		__nv_reservedSMEM_offset_0_alias, 0, 64
	.other		__nv_reservedSMEM_offset_0_alias,@"STO_CUDA_RESERVED_SHARED STV_DEFAULT"
__nv_reservedSMEM_offset_0_alias:
	.zero		0
	.zero		64


//--------------------- .nv.constant0._Z8mm_new_6PfS_S_i --------------------------
	.section	.nv.constant0._Z8mm_new_6PfS_S_i,"a",@progbits
	.sectionflags	@""
	.align	4
.nv.constant0._Z8mm_new_6PfS_S_i:
	.zero		924


//--------------------- SYMBOLS --------------------------

	.type		.nv.reservedSmem.offset0,@object
	.size		.nv.reservedSmem.offset0,0x4
	.type		.nv.reservedSmem.cap,@object
	.size		.nv.reservedSmem.cap,0x4
